//
// Generated by NVIDIA NVVM Compiler
//
// Compiler Build ID: CL-36424714
// Cuda compilation tools, release 13.0, V13.0.88
// Based on NVVM 20.0.0
//

.version 9.0
.target sm_100
.address_size 64

	// .globl	_Z9ComputedAPii

.visible .entry _Z9ComputedAPii(
	.param .u64 .ptr .align 1 _Z9ComputedAPii_param_0,
	.param .u32 _Z9ComputedAPii_param_1
)
{
	.reg .b32 	%r<7>;
	.reg .b64 	%rd<5>;

	ld.param.u64 	%rd1, [_Z9ComputedAPii_param_0];
	ld.param.u32 	%r1, [_Z9ComputedAPii_param_1];
	cvta.to.global.u64 	%rd2, %rd1;
	mov.u32 	%r2, %tid.x;
	mov.u32 	%r3, %ctaid.x;
	mad.lo.s32 	%r4, %r1, %r2, %r3;
	mov.u32 	%r5, %ntid.x;
	mad.lo.s32 	%r6, %r3, %r5, %r2;
	mul.wide.u32 	%rd3, %r6, 4;
	add.s64 	%rd4, %rd2, %rd3;
	st.global.u32 	[%rd4], %r4;
	ret;

}


// ===== COMPILED SASS (sm_100) =====

	.target	sm_100

	.elftype	@"ET_EXEC"


//--------------------- .note.nv.tkinfo           --------------------------
	.section	.note.nv.tkinfo,"",@"SHT_NOTE"
	.sectionflags	@"SHF_NOTE_NV_TKINFO"
	.tkinfo
        /*0018*/ 	.word	0x00000002
        /*0030*/ 	.string	""
        /*0030*/ 	.string	"ptxas"
        /*0030*/ 	.string	"Cuda compilation tools, release 13.0, V13.0.88"
        /*0030*/ 	.string	"Build cuda_13.0.r13.0/compiler.36424714_0"
        /*0030*/ 	.string	"-arch sm_100 -m 64 "



//--------------------- .note.nv.cuinfo           --------------------------
	.section	.note.nv.cuinfo,"",@"SHT_NOTE"
	.sectionflags	@"SHF_NOTE_NV_CUINFO"
        /*0018*/ 	.short	0x0002
        /*001a*/ 	.short	0x0064
        /*001c*/ 	.short	0x0082
	.zero		2


//--------------------- .nv.info                  --------------------------
	.section	.nv.info,"",@"SHT_CUDA_INFO"
	.align	4


	//----- nvinfo : EIATTR_REGCOUNT
	.align		4
        /*0000*/ 	.byte	0x04, 0x2f
        /*0002*/ 	.short	(.L_1 - .L_0)
	.align		4
.L_0:
        /*0004*/ 	.word	index@(_Z9ComputedAPii)
        /*0008*/ 	.word	0x0000000a


	//----- nvinfo : EIATTR_FRAME_SIZE
	.align		4
.L_1:
        /*000c*/ 	.byte	0x04, 0x11
        /*000e*/ 	.short	(.L_3 - .L_2)
	.align		4
.L_2:
        /*0010*/ 	.word	index@(_Z9ComputedAPii)
        /*0014*/ 	.word	0x00000000


	//----- nvinfo : EIATTR_MIN_STACK_SIZE
	.align		4
.L_3:
        /*0018*/ 	.byte	0x04, 0x12
        /*001a*/ 	.short	(.L_5 - .L_4)
	.align		4
.L_4:
        /*001c*/ 	.word	index@(_Z9ComputedAPii)
        /*0020*/ 	.word	0x00000000
.L_5:


//--------------------- .nv.compat                --------------------------
	.section	.nv.compat,"",@"SHT_CUDA_COMPAT_INFO"
	.align	4
        /*0000*/ 	.byte	0x02, 0x09, 0x00, 0x00, 0x02, 0x02, 0x01, 0x00, 0x02, 0x05, 0x05, 0x00, 0x03, 0x07, 0x01, 0x01
        /*0010*/ 	.byte	0x02, 0x03, 0x00, 0x00, 0x02, 0x06, 0x01, 0x00, 0x04, 0x0b, 0x08, 0x00, 0x09, 0x00, 0x00, 0x00
        /*0020*/ 	.byte	0x00, 0x00, 0x00, 0x00


//--------------------- .nv.info._Z9ComputedAPii  --------------------------
	.section	.nv.info._Z9ComputedAPii,"",@"SHT_CUDA_INFO"
	.sectionflags	@""
	.align	4


	//----- nvinfo : EIATTR_CUDA_API_VERSION
	.align		4
        /*0000*/ 	.byte	0x04, 0x37
        /*0002*/ 	.short	(.L_7 - .L_6)
.L_6:
        /*0004*/ 	.word	0x00000082


	//----- nvinfo : EIATTR_KPARAM_INFO
	.align		4
.L_7:
        /*0008*/ 	.byte	0x04, 0x17
        /*000a*/ 	.short	(.L_9 - .L_8)
.L_8:
        /*000c*/ 	.word	0x00000000
        /*0010*/ 	.short	0x0001
        /*0012*/ 	.short	0x0008
        /*0014*/ 	.byte	0x00, 0xf0, 0x11, 0x00


	//----- nvinfo : EIATTR_KPARAM_INFO
	.align		4
.L_9:
        /*0018*/ 	.byte	0x04, 0x17
        /*001a*/ 	.short	(.L_11 - .L_10)
.L_10:
        /*001c*/ 	.word	0x00000000
        /*0020*/ 	.short	0x0000
        /*0022*/ 	.short	0x0000
        /*0024*/ 	.byte	0x00, 0xf5, 0x21, 0x00


	//----- nvinfo : EIATTR_SPARSE_MMA_MASK
	.align		4
.L_11:
        /*0028*/ 	.byte	0x03, 0x50
        /*002a*/ 	.short	0x0000


	//----- nvinfo : EIATTR_MAXREG_COUNT
	.align		4
        /*002c*/ 	.byte	0x03, 0x1b
        /*002e*/ 	.short	0x00ff


	//----- nvinfo : EIATTR_MERCURY_ISA_VERSION
	.align		4
        /*0030*/ 	.byte	0x03, 0x5f
        /*0032*/ 	.short	0x0101


	//----- nvinfo : EIATTR_VRC_CTA_INIT_COUNT
	.align		4
        /*0034*/ 	.byte	0x02, 0x4a
	.zero		1
	.zero		1


	//----- nvinfo : EIATTR_EXIT_INSTR_OFFSETS
	.align		4
        /*0038*/ 	.byte	0x04, 0x1c
        /*003a*/ 	.short	(.L_13 - .L_12)


	//   ....[0]....
.L_12:
        /*003c*/ 	.word	0x000000b0


	//----- nvinfo : EIATTR_CBANK_PARAM_SIZE
	.align		4
.L_13:
        /*0040*/ 	.byte	0x03, 0x19
        /*0042*/ 	.short	0x000c


	//----- nvinfo : EIATTR_PARAM_CBANK
	.align		4
        /*0044*/ 	.byte	0x04, 0x0a
        /*0046*/ 	.short	(.L_15 - .L_14)
	.align		4
.L_14:
        /*0048*/ 	.word	index@(.nv.constant0._Z9ComputedAPii)
        /*004c*/ 	.short	0x0380
        /*004e*/ 	.short	0x000c


	//----- nvinfo : EIATTR_SW_WAR
	.align		4
.L_15:
        /*0050*/ 	.byte	0x04, 0x36
        /*0052*/ 	.short	(.L_17 - .L_16)
.L_16:
        /*0054*/ 	.word	0x00000008
.L_17:


//--------------------- .nv.callgraph             --------------------------
	.section	.nv.callgraph,"",@"SHT_CUDA_CALLGRAPH"
	.align	4
	.sectionentsize	8
	.align		4
        /*0000*/ 	.word	0x00000000
	.align		4
        /*0004*/ 	.word	0xffffffff
	.align		4
        /*0008*/ 	.word	0x00000000
	.align		4
        /*000c*/ 	.word	0xfffffffe
	.align		4
        /*0010*/ 	.word	0x00000000
	.align		4
        /*0014*/ 	.word	0xfffffffd
	.align		4
        /*0018*/ 	.word	0x00000000
	.align		4
        /*001c*/ 	.word	0xfffffffc


//--------------------- .text._Z9ComputedAPii     --------------------------
	.section	.text._Z9ComputedAPii,"ax",@progbits
	.align	128
        .global         _Z9ComputedAPii
        .type           _Z9ComputedAPii,@function
        .size           _Z9ComputedAPii,(.L_x_1 - _Z9ComputedAPii)
        .other          _Z9ComputedAPii,@"STO_CUDA_ENTRY STV_DEFAULT"
_Z9ComputedAPii:
.text._Z9ComputedAPii:
[----:B------:R-:W-:Y:S01]  /*0000*/  LDC R1, c[0x0][0x37c] ;  /* 0x0000df00ff017b82 */ /* 0x000fe20000000800 */
[----:B------:R-:W0:Y:S07]  /*0010*/  S2R R5, SR_TID.X ;  /* 0x0000000000057919 */ /* 0x000e2e0000002100 */
[----:B------:R-:W0:Y:S01]  /*0020*/  S2UR UR6, SR_CTAID.X ;  /* 0x00000000000679c3 */ /* 0x000e220000002500 */
[----:B------:R-:W1:Y:S07]  /*0030*/  LDCU.64 UR4, c[0x0][0x358] ;  /* 0x00006b00ff0477ac */ /* 0x000e6e0008000a00 */
[----:B------:R-:W0:Y:S08]  /*0040*/  LDC R0, c[0x0][0x360] ;  /* 0x0000d800ff007b82 */ /* 0x000e300000000800 */
[----:B------:R-:W2:Y:S08]  /*0050*/  LDC R4, c[0x0][0x388] ;  /* 0x0000e200ff047b82 */ /* 0x000eb00000000800 */
[----:B------:R-:W3:Y:S01]  /*0060*/  LDC.64 R2, c[0x0][0x380] ;  /* 0x0000e000ff027b82 */ /* 0x000ee20000000a00 */
[----:B0-----:R-:W-:-:S02]  /*0070*/  IMAD R7, R0, UR6, R5 ;  /* 0x0000000600077c24 */ /* 0x001fc4000f8e0205 */
[----:B--2---:R-:W-:Y:S02]  /*0080*/  IMAD R5, R5, R4, UR6 ;  /* 0x0000000605057e24 */ /* 0x004fe4000f8e0204 */
[----:B---3--:R-:W-:-:S05]  /*0090*/  IMAD.WIDE.U32 R2, R7, 0x4, R2 ;  /* 0x0000000407027825 */ /* 0x008fca00078e0002 */
[----:B-1----:R-:W-:Y:S01]  /*00a0*/  STG.E desc[UR4][R2.64], R5 ;  /* 0x0000000502007986 */ /* 0x002fe2000c101904 */
[----:B------:R-:W-:Y:S05]  /*00b0*/  EXIT ;  /* 0x000000000000794d */ /* 0x000fea0003800000 */
.L_x_0:
[----:B------:R-:W-:-:S00]  /*00c0*/  BRA `(.L_x_0) ;  /* 0xfffffffc00fc7947 */ /* 0x000fc0000383ffff */
[----:B------:R-:W-:-:S00]  /*00d0*/  NOP ;  /* 0x0000000000007918 */ /* 0x000fc00000000000 */
        /* <DEDUP_REMOVED lines=10> */
.L_x_1:


//--------------------- .nv.shared.reserved.0     --------------------------
	.section	.nv.shared.reserved.0,"aw",@nobits
	.weak		__nv_reservedSMEM_offset_0_alias
	.size		__nv_reservedSMEM_offset_0_alias, 0, 64
	.other		__nv_reservedSMEM_offset_0_alias,@"STO_CUDA_RESERVED_SHARED STV_DEFAULT"
__nv_reservedSMEM_offset_0_alias:
	.zero		0
	.zero		64


//--------------------- .nv.constant0._Z9ComputedAPii --------------------------
	.section	.nv.constant0._Z9ComputedAPii,"a",@progbits
	.sectionflags	@""
	.align	4
.nv.constant0._Z9ComputedAPii:
	.zero		908


//--------------------- SYMBOLS --------------------------

	.type		.nv.reservedSmem.offset0,@object
	.size		.nv.reservedSmem.offset0,0x4
